//
// Generated by NVIDIA NVVM Compiler
//
// Compiler Build ID: CL-36424714
// Cuda compilation tools, release 13.0, V13.0.88
// Based on NVVM 20.0.0
//

.version 9.0
.target sm_100
.address_size 64

	// .globl	default_function_kernel

.visible .entry default_function_kernel(
	.param .u64 .ptr .align 1 default_function_kernel_param_0,
	.param .u64 .ptr .align 1 default_function_kernel_param_1
)
.maxntid 4
{
	.reg .b32 	%r<5>;
	.reg .b32 	%f<5>;
	.reg .b64 	%rd<8>;

	ld.param.u64 	%rd1, [default_function_kernel_param_0];
	ld.param.u64 	%rd2, [default_function_kernel_param_1];
	cvta.to.global.u64 	%rd3, %rd1;
	cvta.to.global.u64 	%rd4, %rd2;
	mov.u32 	%r1, %ctaid.x;
	shl.b32 	%r2, %r1, 2;
	mov.u32 	%r3, %tid.x;
	or.b32  	%r4, %r2, %r3;
	mul.wide.u32 	%rd5, %r4, 4;
	add.s64 	%rd6, %rd4, %rd5;
	ld.global.nc.f32 	%f1, [%rd6];
	sin.approx.f32 	%f2, %f1;
	add.f32 	%f3, %f1, %f2;
	add.f32 	%f4, %f1, %f3;
	add.s64 	%rd7, %rd3, %rd5;
	st.global.f32 	[%rd7], %f4;
	ret;

}


// ===== COMPILED SASS (sm_100) =====

	.target	sm_100

	.elftype	@"ET_EXEC"


//--------------------- .note.nv.tkinfo           --------------------------
	.section	.note.nv.tkinfo,"",@"SHT_NOTE"
	.sectionflags	@"SHF_NOTE_NV_TKINFO"
	.tkinfo
        /*0018*/ 	.word	0x00000002
        /*0030*/ 	.string	""
        /*0030*/ 	.string	"ptxas"
        /*0030*/ 	.string	"Cuda compilation tools, release 13.0, V13.0.88"
        /*0030*/ 	.string	"Build cuda_13.0.r13.0/compiler.36424714_0"
        /*0030*/ 	.string	"-arch sm_100 -m 64 "



//--------------------- .note.nv.cuinfo           --------------------------
	.section	.note.nv.cuinfo,"",@"SHT_NOTE"
	.sectionflags	@"SHF_NOTE_NV_CUINFO"
        /*0018*/ 	.short	0x0002
        /*001a*/ 	.short	0x0064
        /*001c*/ 	.short	0x0082
	.zero		2


//--------------------- .nv.info                  --------------------------
	.section	.nv.info,"",@"SHT_CUDA_INFO"
	.align	4


	//----- nvinfo : EIATTR_REGCOUNT
	.align		4
        /*0000*/ 	.byte	0x04, 0x2f
        /*0002*/ 	.short	(.L_1 - .L_0)
	.align		4
.L_0:
        /*0004*/ 	.word	index@(default_function_kernel)
        /*0008*/ 	.word	0x0000000c


	//----- nvinfo : EIATTR_FRAME_SIZE
	.align		4
.L_1:
        /*000c*/ 	.byte	0x04, 0x11
        /*000e*/ 	.short	(.L_3 - .L_2)
	.align		4
.L_2:
        /*0010*/ 	.word	index@(default_function_kernel)
        /*0014*/ 	.word	0x00000000


	//----- nvinfo : EIATTR_MIN_STACK_SIZE
	.align		4
.L_3:
        /*0018*/ 	.byte	0x04, 0x12
        /*001a*/ 	.short	(.L_5 - .L_4)
	.align		4
.L_4:
        /*001c*/ 	.word	index@(default_function_kernel)
        /*0020*/ 	.word	0x00000000
.L_5:


//--------------------- .nv.compat                --------------------------
	.section	.nv.compat,"",@"SHT_CUDA_COMPAT_INFO"
	.align	4
        /*0000*/ 	.byte	0x02, 0x09, 0x00, 0x00, 0x02, 0x02, 0x01, 0x00, 0x02, 0x05, 0x05, 0x00, 0x03, 0x07, 0x01, 0x01
        /*0010*/ 	.byte	0x02, 0x03, 0x00, 0x00, 0x02, 0x06, 0x01, 0x00, 0x04, 0x0b, 0x08, 0x00, 0x09, 0x00, 0x00, 0x00
        /*0020*/ 	.byte	0x00, 0x00, 0x00, 0x00


//--------------------- .nv.info.default_function_kernel --------------------------
	.section	.nv.info.default_function_kernel,"",@"SHT_CUDA_INFO"
	.sectionflags	@""
	.align	4


	//----- nvinfo : EIATTR_CUDA_API_VERSION
	.align		4
        /*0000*/ 	.byte	0x04, 0x37
        /*0002*/ 	.short	(.L_7 - .L_6)
.L_6:
        /*0004*/ 	.word	0x00000082


	//----- nvinfo : EIATTR_KPARAM_INFO
	.align		4
.L_7:
        /*0008*/ 	.byte	0x04, 0x17
        /*000a*/ 	.short	(.L_9 - .L_8)
.L_8:
        /*000c*/ 	.word	0x00000000
        /*0010*/ 	.short	0x0001
        /*0012*/ 	.short	0x0008
        /*0014*/ 	.byte	0x00, 0xf5, 0x21, 0x00


	//----- nvinfo : EIATTR_KPARAM_INFO
	.align		4
.L_9:
        /*0018*/ 	.byte	0x04, 0x17
        /*001a*/ 	.short	(.L_11 - .L_10)
.L_10:
        /*001c*/ 	.word	0x00000000
        /*0020*/ 	.short	0x0000
        /*0022*/ 	.short	0x0000
        /*0024*/ 	.byte	0x00, 0xf5, 0x21, 0x00


	//----- nvinfo : EIATTR_SPARSE_MMA_MASK
	.align		4
.L_11:
        /*0028*/ 	.byte	0x03, 0x50
        /*002a*/ 	.short	0x0000


	//----- nvinfo : EIATTR_MAXREG_COUNT
	.align		4
        /*002c*/ 	.byte	0x03, 0x1b
        /*002e*/ 	.short	0x00ff


	//----- nvinfo : EIATTR_MERCURY_ISA_VERSION
	.align		4
        /*0030*/ 	.byte	0x03, 0x5f
        /*0032*/ 	.short	0x0101


	//----- nvinfo : EIATTR_VRC_CTA_INIT_COUNT
	.align		4
        /*0034*/ 	.byte	0x02, 0x4a
	.zero		1
	.zero		1


	//----- nvinfo : EIATTR_EXIT_INSTR_OFFSETS
	.align		4
        /*0038*/ 	.byte	0x04, 0x1c
        /*003a*/ 	.short	(.L_13 - .L_12)


	//   ....[0]....
.L_12:
        /*003c*/ 	.word	0x00000100


	//----- nvinfo : EIATTR_MAX_THREADS
	.align		4
.L_13:
        /*0040*/ 	.byte	0x04, 0x05
        /*0042*/ 	.short	(.L_15 - .L_14)
.L_14:
        /*0044*/ 	.word	0x00000004
        /*0048*/ 	.word	0x00000001
        /*004c*/ 	.word	0x00000001


	//----- nvinfo : EIATTR_CBANK_PARAM_SIZE
	.align		4
.L_15:
        /*0050*/ 	.byte	0x03, 0x19
        /*0052*/ 	.short	0x0010


	//----- nvinfo : EIATTR_PARAM_CBANK
	.align		4
        /*0054*/ 	.byte	0x04, 0x0a
        /*0056*/ 	.short	(.L_17 - .L_16)
	.align		4
.L_16:
        /*0058*/ 	.word	index@(.nv.constant0.default_function_kernel)
        /*005c*/ 	.short	0x0380
        /*005e*/ 	.short	0x0010


	//----- nvinfo : EIATTR_SW_WAR
	.align		4
.L_17:
        /*0060*/ 	.byte	0x04, 0x36
        /*0062*/ 	.short	(.L_19 - .L_18)
.L_18:
        /*0064*/ 	.word	0x00000008
.L_19:


//--------------------- .nv.callgraph             --------------------------
	.section	.nv.callgraph,"",@"SHT_CUDA_CALLGRAPH"
	.align	4
	.sectionentsize	8
	.align		4
        /*0000*/ 	.word	0x00000000
	.align		4
        /*0004*/ 	.word	0xffffffff
	.align		4
        /*0008*/ 	.word	0x00000000
	.align		4
        /*000c*/ 	.word	0xfffffffe
	.align		4
        /*0010*/ 	.word	0x00000000
	.align		4
        /*0014*/ 	.word	0xfffffffd
	.align		4
        /*0018*/ 	.word	0x00000000
	.align		4
        /*001c*/ 	.word	0xfffffffc


//--------------------- .text.default_function_kernel --------------------------
	.section	.text.default_function_kernel,"ax",@progbits
	.align	128
        .global         default_function_kernel
        .type           default_function_kernel,@function
        .size           default_function_kernel,(.L_x_1 - default_function_kernel)
        .other          default_function_kernel,@"STO_CUDA_ENTRY STV_DEFAULT"
default_function_kernel:
.text.default_function_kernel:
[----:B------:R-:W-:Y:S01]  /*0000*/  LDC R1, c[0x0][0x37c] ;  /* 0x0000df00ff017b82 */ /* 0x000fe20000000800 */
[----:B------:R-:W0:Y:S07]  /*0010*/  S2R R7, SR_TID.X ;  /* 0x0000000000077919 */ /* 0x000e2e0000002100 */
[----:B------:R-:W1:Y:S01]  /*0020*/  S2UR UR4, SR_CTAID.X ;  /* 0x00000000000479c3 */ /* 0x000e620000002500 */
[----:B------:R-:W2:Y:S07]  /*0030*/  LDCU.64 UR6, c[0x0][0x358] ;  /* 0x00006b00ff0677ac */ /* 0x000eae0008000a00 */
[----:B------:R-:W3:Y:S08]  /*0040*/  LDC.64 R2, c[0x0][0x388] ;  /* 0x0000e200ff027b82 */ /* 0x000ef00000000a00 */
[----:B------:R-:W4:Y:S01]  /*0050*/  LDC.64 R4, c[0x0][0x380] ;  /* 0x0000e000ff047b82 */ /* 0x000f220000000a00 */
[----:B-1----:R-:W-:-:S06]  /*0060*/  USHF.L.U32 UR4, UR4, 0x2, URZ ;  /* 0x0000000204047899 */ /* 0x002fcc00080006ff */
[----:B0-----:R-:W-:-:S05]  /*0070*/  LOP3.LUT R7, R7, UR4, RZ, 0xfc, !PT ;  /* 0x0000000407077c12 */ /* 0x001fca000f8efcff */
[----:B---3--:R-:W-:-:S06]  /*0080*/  IMAD.WIDE.U32 R2, R7, 0x4, R2 ;  /* 0x0000000407027825 */ /* 0x008fcc00078e0002 */
[----:B--2---:R-:W2:Y:S01]  /*0090*/  LDG.E.CONSTANT R2, desc[UR6][R2.64] ;  /* 0x0000000602027981 */ /* 0x004ea2000c1e9900 */
[----:B----4-:R-:W-:-:S04]  /*00a0*/  IMAD.WIDE.U32 R4, R7, 0x4, R4 ;  /* 0x0000000407047825 */ /* 0x010fc800078e0004 */
[----:B--2---:R-:W-:-:S04]  /*00b0*/  FMUL.RZ R0, R2, 0.15915493667125701904 ;  /* 0x3e22f98302007820 */ /* 0x004fc8000040c000 */
[----:B------:R-:W0:Y:S02]  /*00c0*/  MUFU.SIN R9, R0 ;  /* 0x0000000000097308 */ /* 0x000e240000000400 */
[----:B0-----:R-:W-:-:S04]  /*00d0*/  FADD R9, R2, R9 ;  /* 0x0000000902097221 */ /* 0x001fc80000000000 */
[----:B------:R-:W-:-:S05]  /*00e0*/  FADD R9, R2, R9 ;  /* 0x0000000902097221 */ /* 0x000fca0000000000 */
[----:B------:R-:W-:Y:S01]  /*00f0*/  STG.E desc[UR6][R4.64], R9 ;  /* 0x0000000904007986 */ /* 0x000fe2000c101906 */
[----:B------:R-:W-:Y:S05]  /*0100*/  EXIT ;  /* 0x000000000000794d */ /* 0x000fea0003800000 */
.L_x_0:
[----:B------:R-:W-:-:S00]  /*0110*/  BRA `(.L_x_0) ;  /* 0xfffffffc00fc7947 */ /* 0x000fc0000383ffff */
[----:B------:R-:W-:-:S00]  /*0120*/  NOP ;  /* 0x0000000000007918 */ /* 0x000fc00000000000 */
        /* <DEDUP_REMOVED lines=13> */
.L_x_1:


//--------------------- .nv.shared.reserved.0     --------------------------
	.section	.nv.shared.reserved.0,"aw",@nobits
	.weak		__nv_reservedSMEM_offset_0_alias
	.size		__nv_reservedSMEM_offset_0_alias, 0, 64
	.other		__nv_reservedSMEM_offset_0_alias,@"STO_CUDA_RESERVED_SHARED STV_DEFAULT"
__nv_reservedSMEM_offset_0_alias:
	.zero		0
	.zero		64


//--------------------- .nv.constant0.default_function_kernel --------------------------
	.section	.nv.constant0.default_function_kernel,"a",@progbits
	.sectionflags	@""
	.align	4
.nv.constant0.default_function_kernel:
	.zero		912


//--------------------- SYMBOLS --------------------------

	.type		.nv.reservedSmem.offset0,@object
	.size		.nv.reservedSmem.offset0,0x4
